//
// Generated by NVIDIA NVVM Compiler
//
// Compiler Build ID: CL-36424714
// Cuda compilation tools, release 13.0, V13.0.88
// Based on NVVM 20.0.0
//

.version 9.0
.target sm_100
.address_size 64

	// .globl	_Z18defog_cuda_kernel2PfS_iiS_S_S_ffffff

.visible .entry _Z18defog_cuda_kernel2PfS_iiS_S_S_ffffff(
	.param .u64 .ptr .align 1 _Z18defog_cuda_kernel2PfS_iiS_S_S_ffffff_param_0,
	.param .u64 .ptr .align 1 _Z18defog_cuda_kernel2PfS_iiS_S_S_ffffff_param_1,
	.param .u32 _Z18defog_cuda_kernel2PfS_iiS_S_S_ffffff_param_2,
	.param .u32 _Z18defog_cuda_kernel2PfS_iiS_S_S_ffffff_param_3,
	.param .u64 .ptr .align 1 _Z18defog_cuda_kernel2PfS_iiS_S_S_ffffff_param_4,
	.param .u64 .ptr .align 1 _Z18defog_cuda_kernel2PfS_iiS_S_S_ffffff_param_5,
	.param .u64 .ptr .align 1 _Z18defog_cuda_kernel2PfS_iiS_S_S_ffffff_param_6,
	.param .f32 _Z18defog_cuda_kernel2PfS_iiS_S_S_ffffff_param_7,
	.param .f32 _Z18defog_cuda_kernel2PfS_iiS_S_S_ffffff_param_8,
	.param .f32 _Z18defog_cuda_kernel2PfS_iiS_S_S_ffffff_param_9,
	.param .f32 _Z18defog_cuda_kernel2PfS_iiS_S_S_ffffff_param_10,
	.param .f32 _Z18defog_cuda_kernel2PfS_iiS_S_S_ffffff_param_11,
	.param .f32 _Z18defog_cuda_kernel2PfS_iiS_S_S_ffffff_param_12
)
{
	.reg .pred 	%p<16>;
	.reg .b32 	%r<15>;
	.reg .b32 	%f<56>;
	.reg .b64 	%rd<20>;

	ld.param.u32 	%r3, [_Z18defog_cuda_kernel2PfS_iiS_S_S_ffffff_param_2];
	ld.param.u32 	%r4, [_Z18defog_cuda_kernel2PfS_iiS_S_S_ffffff_param_3];
	ld.param.u64 	%rd3, [_Z18defog_cuda_kernel2PfS_iiS_S_S_ffffff_param_4];
	ld.param.u64 	%rd4, [_Z18defog_cuda_kernel2PfS_iiS_S_S_ffffff_param_5];
	ld.param.f32 	%f1, [_Z18defog_cuda_kernel2PfS_iiS_S_S_ffffff_param_7];
	ld.param.f32 	%f2, [_Z18defog_cuda_kernel2PfS_iiS_S_S_ffffff_param_8];
	ld.param.f32 	%f3, [_Z18defog_cuda_kernel2PfS_iiS_S_S_ffffff_param_9];
	ld.param.f32 	%f4, [_Z18defog_cuda_kernel2PfS_iiS_S_S_ffffff_param_10];
	ld.param.f32 	%f5, [_Z18defog_cuda_kernel2PfS_iiS_S_S_ffffff_param_11];
	ld.param.f32 	%f6, [_Z18defog_cuda_kernel2PfS_iiS_S_S_ffffff_param_12];
	mov.u32 	%r6, %ctaid.x;
	mov.u32 	%r7, %ntid.x;
	mov.u32 	%r8, %tid.x;
	mad.lo.s32 	%r1, %r6, %r7, %r8;
	mov.u32 	%r9, %ctaid.y;
	mov.u32 	%r10, %ntid.y;
	mov.u32 	%r11, %tid.y;
	mad.lo.s32 	%r12, %r9, %r10, %r11;
	setp.ge.s32 	%p1, %r1, %r3;
	setp.ge.s32 	%p2, %r12, %r4;
	or.pred  	%p3, %p1, %p2;
	@%p3 bra 	$L__BB0_2;
	ld.param.u64 	%rd19, [_Z18defog_cuda_kernel2PfS_iiS_S_S_ffffff_param_6];
	ld.param.u64 	%rd18, [_Z18defog_cuda_kernel2PfS_iiS_S_S_ffffff_param_1];
	ld.param.u64 	%rd17, [_Z18defog_cuda_kernel2PfS_iiS_S_S_ffffff_param_0];
	cvta.to.global.u64 	%rd6, %rd17;
	cvta.to.global.u64 	%rd7, %rd18;
	cvta.to.global.u64 	%rd8, %rd3;
	cvta.to.global.u64 	%rd9, %rd4;
	cvta.to.global.u64 	%rd10, %rd19;
	mad.lo.s32 	%r13, %r3, %r12, %r1;
	mul.lo.s32 	%r14, %r13, 3;
	mul.wide.s32 	%rd11, %r14, 4;
	add.s64 	%rd12, %rd6, %rd11;
	ld.global.f32 	%f7, [%rd12];
	add.s64 	%rd13, %rd7, %rd11;
	ld.global.f32 	%f8, [%rd13];
	sub.f32 	%f9, %f7, %f8;
	div.rn.f32 	%f10, %f9, %f1;
	add.s64 	%rd14, %rd8, %rd11;
	st.global.f32 	[%rd14], %f10;
	div.rn.f32 	%f11, %f10, %f4;
	mov.f32 	%f12, 0f3F800000;
	sub.f32 	%f13, %f12, %f11;
	add.s64 	%rd15, %rd9, %rd11;
	setp.lt.f32 	%p4, %f13, 0f3A83126F;
	selp.f32 	%f14, 0f3A83126F, %f13, %p4;
	setp.gt.f32 	%p5, %f14, 0f3F7FBE77;
	selp.f32 	%f15, 0f3F7FBE77, %f14, %p5;
	st.global.f32 	[%rd15], %f15;
	ld.global.f32 	%f16, [%rd12];
	ld.global.f32 	%f17, [%rd13];
	add.f32 	%f18, %f16, %f17;
	ld.global.f32 	%f19, [%rd14];
	sub.f32 	%f20, %f18, %f19;
	div.rn.f32 	%f21, %f20, %f15;
	add.s64 	%rd16, %rd10, %rd11;
	setp.lt.f32 	%p6, %f21, 0f3A83126F;
	selp.f32 	%f22, 0f3A83126F, %f21, %p6;
	setp.gt.f32 	%p7, %f22, 0f3F7FBE77;
	selp.f32 	%f23, 0f3F7FBE77, %f22, %p7;
	st.global.f32 	[%rd16], %f23;
	ld.global.f32 	%f24, [%rd12+4];
	ld.global.f32 	%f25, [%rd13+4];
	sub.f32 	%f26, %f24, %f25;
	div.rn.f32 	%f27, %f26, %f2;
	st.global.f32 	[%rd14+4], %f27;
	div.rn.f32 	%f28, %f27, %f5;
	sub.f32 	%f29, %f12, %f28;
	setp.lt.f32 	%p8, %f29, 0f3A83126F;
	selp.f32 	%f30, 0f3A83126F, %f29, %p8;
	setp.gt.f32 	%p9, %f30, 0f3F7FBE77;
	selp.f32 	%f31, 0f3F7FBE77, %f30, %p9;
	st.global.f32 	[%rd15+4], %f31;
	ld.global.f32 	%f32, [%rd12+4];
	ld.global.f32 	%f33, [%rd13+4];
	add.f32 	%f34, %f32, %f33;
	ld.global.f32 	%f35, [%rd14+4];
	sub.f32 	%f36, %f34, %f35;
	div.rn.f32 	%f37, %f36, %f31;
	setp.lt.f32 	%p10, %f37, 0f3A83126F;
	selp.f32 	%f38, 0f3A83126F, %f37, %p10;
	setp.gt.f32 	%p11, %f38, 0f3F7FBE77;
	selp.f32 	%f39, 0f3F7FBE77, %f38, %p11;
	st.global.f32 	[%rd16+4], %f39;
	ld.global.f32 	%f40, [%rd12+8];
	ld.global.f32 	%f41, [%rd13+8];
	sub.f32 	%f42, %f40, %f41;
	div.rn.f32 	%f43, %f42, %f3;
	st.global.f32 	[%rd14+8], %f43;
	div.rn.f32 	%f44, %f43, %f6;
	sub.f32 	%f45, %f12, %f44;
	setp.lt.f32 	%p12, %f45, 0f3A83126F;
	selp.f32 	%f46, 0f3A83126F, %f45, %p12;
	setp.gt.f32 	%p13, %f46, 0f3F7FBE77;
	selp.f32 	%f47, 0f3F7FBE77, %f46, %p13;
	st.global.f32 	[%rd15+8], %f47;
	ld.global.f32 	%f48, [%rd12+8];
	ld.global.f32 	%f49, [%rd13+8];
	add.f32 	%f50, %f48, %f49;
	ld.global.f32 	%f51, [%rd14+8];
	sub.f32 	%f52, %f50, %f51;
	div.rn.f32 	%f53, %f52, %f47;
	setp.lt.f32 	%p14, %f53, 0f3A83126F;
	selp.f32 	%f54, 0f3A83126F, %f53, %p14;
	setp.gt.f32 	%p15, %f54, 0f3F7FBE77;
	selp.f32 	%f55, 0f3F7FBE77, %f54, %p15;
	st.global.f32 	[%rd16+8], %f55;
$L__BB0_2:
	ret;

}


// ===== COMPILED SASS (sm_100) =====

	.target	sm_100

	.elftype	@"ET_EXEC"


//--------------------- .note.nv.tkinfo           --------------------------
	.section	.note.nv.tkinfo,"",@"SHT_NOTE"
	.sectionflags	@"SHF_NOTE_NV_TKINFO"
	.tkinfo
        /*0018*/ 	.word	0x00000002
        /*0030*/ 	.string	""
        /*0030*/ 	.string	"ptxas"
        /*0030*/ 	.string	"Cuda compilation tools, release 13.0, V13.0.88"
        /*0030*/ 	.string	"Build cuda_13.0.r13.0/compiler.36424714_0"
        /*0030*/ 	.string	"-arch sm_100 -m 64 "



//--------------------- .note.nv.cuinfo           --------------------------
	.section	.note.nv.cuinfo,"",@"SHT_NOTE"
	.sectionflags	@"SHF_NOTE_NV_CUINFO"
        /*0018*/ 	.short	0x0002
        /*001a*/ 	.short	0x0064
        /*001c*/ 	.short	0x0082
	.zero		2


//--------------------- .nv.info                  --------------------------
	.section	.nv.info,"",@"SHT_CUDA_INFO"
	.align	4


	//----- nvinfo : EIATTR_REGCOUNT
	.align		4
        /*0000*/ 	.byte	0x04, 0x2f
        /*0002*/ 	.short	(.L_1 - .L_0)
	.align		4
.L_0:
        /*0004*/ 	.word	index@(_Z18defog_cuda_kernel2PfS_iiS_S_S_ffffff)
        /*0008*/ 	.word	0x00000017


	//----- nvinfo : EIATTR_FRAME_SIZE
	.align		4
.L_1:
        /*000c*/ 	.byte	0x04, 0x11
        /*000e*/ 	.short	(.L_3 - .L_2)
	.align		4
.L_2:
        /*0010*/ 	.word	index@($__internal_0_$__cuda_sm3x_div_rn_noftz_f32_slowpath)
        /*0014*/ 	.word	0x00000000


	//----- nvinfo : EIATTR_FRAME_SIZE
	.align		4
.L_3:
        /*0018*/ 	.byte	0x04, 0x11
        /*001a*/ 	.short	(.L_5 - .L_4)
	.align		4
.L_4:
        /*001c*/ 	.word	index@(_Z18defog_cuda_kernel2PfS_iiS_S_S_ffffff)
        /*0020*/ 	.word	0x00000000


	//----- nvinfo : EIATTR_MIN_STACK_SIZE
	.align		4
.L_5:
        /*0024*/ 	.byte	0x04, 0x12
        /*0026*/ 	.short	(.L_7 - .L_6)
	.align		4
.L_6:
        /*0028*/ 	.word	index@(_Z18defog_cuda_kernel2PfS_iiS_S_S_ffffff)
        /*002c*/ 	.word	0x00000000
.L_7:


//--------------------- .nv.compat                --------------------------
	.section	.nv.compat,"",@"SHT_CUDA_COMPAT_INFO"
	.align	4
        /*0000*/ 	.byte	0x02, 0x09, 0x00, 0x00, 0x02, 0x02, 0x01, 0x00, 0x02, 0x05, 0x05, 0x00, 0x03, 0x07, 0x01, 0x01
        /*0010*/ 	.byte	0x02, 0x03, 0x00, 0x00, 0x02, 0x06, 0x01, 0x00, 0x04, 0x0b, 0x08, 0x00, 0x01, 0x00, 0x00, 0x00
        /*0020*/ 	.byte	0x00, 0x00, 0x00, 0x00


//--------------------- .nv.info._Z18defog_cuda_kernel2PfS_iiS_S_S_ffffff --------------------------
	.section	.nv.info._Z18defog_cuda_kernel2PfS_iiS_S_S_ffffff,"",@"SHT_CUDA_INFO"
	.sectionflags	@""
	.align	4


	//----- nvinfo : EIATTR_CUDA_API_VERSION
	.align		4
        /*0000*/ 	.byte	0x04, 0x37
        /*0002*/ 	.short	(.L_9 - .L_8)
.L_8:
        /*0004*/ 	.word	0x00000082


	//----- nvinfo : EIATTR_KPARAM_INFO
	.align		4
.L_9:
        /*0008*/ 	.byte	0x04, 0x17
        /*000a*/ 	.short	(.L_11 - .L_10)
.L_10:
        /*000c*/ 	.word	0x00000000
        /*0010*/ 	.short	0x000c
        /*0012*/ 	.short	0x0044
        /*0014*/ 	.byte	0x00, 0xf0, 0x11, 0x00


	//----- nvinfo : EIATTR_KPARAM_INFO
	.align		4
.L_11:
        /*0018*/ 	.byte	0x04, 0x17
        /*001a*/ 	.short	(.L_13 - .L_12)
.L_12:
        /*001c*/ 	.word	0x00000000
        /*0020*/ 	.short	0x000b
        /*0022*/ 	.short	0x0040
        /*0024*/ 	.byte	0x00, 0xf0, 0x11, 0x00


	//----- nvinfo : EIATTR_KPARAM_INFO
	.align		4
.L_13:
        /*0028*/ 	.byte	0x04, 0x17
        /*002a*/ 	.short	(.L_15 - .L_14)
.L_14:
        /*002c*/ 	.word	0x00000000
        /*0030*/ 	.short	0x000a
        /*0032*/ 	.short	0x003c
        /*0034*/ 	.byte	0x00, 0xf0, 0x11, 0x00


	//----- nvinfo : EIATTR_KPARAM_INFO
	.align		4
.L_15:
        /*0038*/ 	.byte	0x04, 0x17
        /*003a*/ 	.short	(.L_17 - .L_16)
.L_16:
        /*003c*/ 	.word	0x00000000
        /*0040*/ 	.short	0x0009
        /*0042*/ 	.short	0x0038
        /*0044*/ 	.byte	0x00, 0xf0, 0x11, 0x00


	//----- nvinfo : EIATTR_KPARAM_INFO
	.align		4
.L_17:
        /*0048*/ 	.byte	0x04, 0x17
        /*004a*/ 	.short	(.L_19 - .L_18)
.L_18:
        /*004c*/ 	.word	0x00000000
        /*0050*/ 	.short	0x0008
        /*0052*/ 	.short	0x0034
        /*0054*/ 	.byte	0x00, 0xf0, 0x11, 0x00


	//----- nvinfo : EIATTR_KPARAM_INFO
	.align		4
.L_19:
        /*0058*/ 	.byte	0x04, 0x17
        /*005a*/ 	.short	(.L_21 - .L_20)
.L_20:
        /*005c*/ 	.word	0x00000000
        /*0060*/ 	.short	0x0007
        /*0062*/ 	.short	0x0030
        /*0064*/ 	.byte	0x00, 0xf0, 0x11, 0x00


	//----- nvinfo : EIATTR_KPARAM_INFO
	.align		4
.L_21:
        /*0068*/ 	.byte	0x04, 0x17
        /*006a*/ 	.short	(.L_23 - .L_22)
.L_22:
        /*006c*/ 	.word	0x00000000
        /*0070*/ 	.short	0x0006
        /*0072*/ 	.short	0x0028
        /*0074*/ 	.byte	0x00, 0xf5, 0x21, 0x00


	//----- nvinfo : EIATTR_KPARAM_INFO
	.align		4
.L_23:
        /*0078*/ 	.byte	0x04, 0x17
        /*007a*/ 	.short	(.L_25 - .L_24)
.L_24:
        /*007c*/ 	.word	0x00000000
        /*0080*/ 	.short	0x0005
        /*0082*/ 	.short	0x0020
        /*0084*/ 	.byte	0x00, 0xf5, 0x21, 0x00


	//----- nvinfo : EIATTR_KPARAM_INFO
	.align		4
.L_25:
        /*0088*/ 	.byte	0x04, 0x17
        /*008a*/ 	.short	(.L_27 - .L_26)
.L_26:
        /*008c*/ 	.word	0x00000000
        /*0090*/ 	.short	0x0004
        /*0092*/ 	.short	0x0018
        /*0094*/ 	.byte	0x00, 0xf5, 0x21, 0x00


	//----- nvinfo : EIATTR_KPARAM_INFO
	.align		4
.L_27:
        /*0098*/ 	.byte	0x04, 0x17
        /*009a*/ 	.short	(.L_29 - .L_28)
.L_28:
        /*009c*/ 	.word	0x00000000
        /*00a0*/ 	.short	0x0003
        /*00a2*/ 	.short	0x0014
        /*00a4*/ 	.byte	0x00, 0xf0, 0x11, 0x00


	//----- nvinfo : EIATTR_KPARAM_INFO
	.align		4
.L_29:
        /*00a8*/ 	.byte	0x04, 0x17
        /*00aa*/ 	.short	(.L_31 - .L_30)
.L_30:
        /*00ac*/ 	.word	0x00000000
        /*00b0*/ 	.short	0x0002
        /*00b2*/ 	.short	0x0010
        /*00b4*/ 	.byte	0x00, 0xf0, 0x11, 0x00


	//----- nvinfo : EIATTR_KPARAM_INFO
	.align		4
.L_31:
        /*00b8*/ 	.byte	0x04, 0x17
        /*00ba*/ 	.short	(.L_33 - .L_32)
.L_32:
        /*00bc*/ 	.word	0x00000000
        /*00c0*/ 	.short	0x0001
        /*00c2*/ 	.short	0x0008
        /*00c4*/ 	.byte	0x00, 0xf5, 0x21, 0x00


	//----- nvinfo : EIATTR_KPARAM_INFO
	.align		4
.L_33:
        /*00c8*/ 	.byte	0x04, 0x17
        /*00ca*/ 	.short	(.L_35 - .L_34)
.L_34:
        /*00cc*/ 	.word	0x00000000
        /*00d0*/ 	.short	0x0000
        /*00d2*/ 	.short	0x0000
        /*00d4*/ 	.byte	0x00, 0xf5, 0x21, 0x00


	//----- nvinfo : EIATTR_SPARSE_MMA_MASK
	.align		4
.L_35:
        /*00d8*/ 	.byte	0x03, 0x50
        /*00da*/ 	.short	0x0000


	//----- nvinfo : EIATTR_MAXREG_COUNT
	.align		4
        /*00dc*/ 	.byte	0x03, 0x1b
        /*00de*/ 	.short	0x00ff


	//----- nvinfo : EIATTR_MERCURY_ISA_VERSION
	.align		4
        /*00e0*/ 	.byte	0x03, 0x5f
        /*00e2*/ 	.short	0x0101


	//----- nvinfo : EIATTR_VRC_CTA_INIT_COUNT
	.align		4
        /*00e4*/ 	.byte	0x02, 0x4a
	.zero		1
	.zero		1


	//----- nvinfo : EIATTR_EXIT_INSTR_OFFSETS
	.align		4
        /*00e8*/ 	.byte	0x04, 0x1c
        /*00ea*/ 	.short	(.L_37 - .L_36)


	//   ....[0]....
.L_36:
        /*00ec*/ 	.word	0x000000c0


	//   ....[1]....
        /*00f0*/ 	.word	0x00000d40


	//----- nvinfo : EIATTR_CRS_STACK_SIZE
	.align		4
.L_37:
        /*00f4*/ 	.byte	0x04, 0x1e
        /*00f6*/ 	.short	(.L_39 - .L_38)
.L_38:
        /*00f8*/ 	.word	0x00000000


	//----- nvinfo : EIATTR_CBANK_PARAM_SIZE
	.align		4
.L_39:
        /*00fc*/ 	.byte	0x03, 0x19
        /*00fe*/ 	.short	0x0048


	//----- nvinfo : EIATTR_PARAM_CBANK
	.align		4
        /*0100*/ 	.byte	0x04, 0x0a
        /*0102*/ 	.short	(.L_41 - .L_40)
	.align		4
.L_40:
        /*0104*/ 	.word	index@(.nv.constant0._Z18defog_cuda_kernel2PfS_iiS_S_S_ffffff)
        /*0108*/ 	.short	0x0380
        /*010a*/ 	.short	0x0048


	//----- nvinfo : EIATTR_SW_WAR
	.align		4
.L_41:
        /*010c*/ 	.byte	0x04, 0x36
        /*010e*/ 	.short	(.L_43 - .L_42)
.L_42:
        /*0110*/ 	.word	0x00000008
.L_43:


//--------------------- .nv.callgraph             --------------------------
	.section	.nv.callgraph,"",@"SHT_CUDA_CALLGRAPH"
	.align	4
	.sectionentsize	8
	.align		4
        /*0000*/ 	.word	0x00000000
	.align		4
        /*0004*/ 	.word	0xffffffff
	.align		4
        /*0008*/ 	.word	0x00000000
	.align		4
        /*000c*/ 	.word	0xfffffffe
	.align		4
        /*0010*/ 	.word	0x00000000
	.align		4
        /*0014*/ 	.word	0xfffffffd
	.align		4
        /*0018*/ 	.word	0x00000000
	.align		4
        /*001c*/ 	.word	0xfffffffc


//--------------------- .text._Z18defog_cuda_kernel2PfS_iiS_S_S_ffffff --------------------------
	.section	.text._Z18defog_cuda_kernel2PfS_iiS_S_S_ffffff,"ax",@progbits
	.align	128
        .global         _Z18defog_cuda_kernel2PfS_iiS_S_S_ffffff
        .type           _Z18defog_cuda_kernel2PfS_iiS_S_S_ffffff,@function
        .size           _Z18defog_cuda_kernel2PfS_iiS_S_S_ffffff,(.L_x_30 - _Z18defog_cuda_kernel2PfS_iiS_S_S_ffffff)
        .other          _Z18defog_cuda_kernel2PfS_iiS_S_S_ffffff,@"STO_CUDA_ENTRY STV_DEFAULT"
_Z18defog_cuda_kernel2PfS_iiS_S_S_ffffff:
.text._Z18defog_cuda_kernel2PfS_iiS_S_S_ffffff:
[----:B------:R-:W-:Y:S01]  /*0000*/  LDC R1, c[0x0][0x37c] ;  /* 0x0000df00ff017b82 */ /* 0x000fe20000000800 */
[----:B------:R-:W0:Y:S07]  /*0010*/  S2R R2, SR_TID.Y ;  /* 0x0000000000027919 */ /* 0x000e2e0000002200 */
[----:B------:R-:W1:Y:S01]  /*0020*/  LDC R0, c[0x0][0x360] ;  /* 0x0000d800ff007b82 */ /* 0x000e620000000800 */
[----:B------:R-:W2:Y:S01]  /*0030*/  LDCU.64 UR6, c[0x0][0x390] ;  /* 0x00007200ff0677ac */ /* 0x000ea20008000a00 */
[----:B------:R-:W1:Y:S06]  /*0040*/  S2R R5, SR_TID.X ;  /* 0x0000000000057919 */ /* 0x000e6c0000002100 */
[----:B------:R-:W0:Y:S08]  /*0050*/  S2UR UR5, SR_CTAID.Y ;  /* 0x00000000000579c3 */ /* 0x000e300000002600 */
[----:B------:R-:W0:Y:S08]  /*0060*/  LDC R3, c[0x0][0x364] ;  /* 0x0000d900ff037b82 */ /* 0x000e300000000800 */
[----:B------:R-:W1:Y:S01]  /*0070*/  S2UR UR4, SR_CTAID.X ;  /* 0x00000000000479c3 */ /* 0x000e620000002500 */
[----:B0-----:R-:W-:-:S05]  /*0080*/  IMAD R3, R3, UR5, R2 ;  /* 0x0000000503037c24 */ /* 0x001fca000f8e0202 */
[----:B--2---:R-:W-:Y:S01]  /*0090*/  ISETP.GE.AND P0, PT, R3, UR7, PT ;  /* 0x0000000703007c0c */ /* 0x004fe2000bf06270 */
[----:B-1----:R-:W-:-:S05]  /*00a0*/  IMAD R0, R0, UR4, R5 ;  /* 0x0000000400007c24 */ /* 0x002fca000f8e0205 */
[----:B------:R-:W-:-:S13]  /*00b0*/  ISETP.GE.OR P0, PT, R0, UR6, P0 ;  /* 0x0000000600007c0c */ /* 0x000fda0008706670 */
[----:B------:R-:W-:Y:S05]  /*00c0*/  @P0 EXIT ;  /* 0x000000000000094d */ /* 0x000fea0003800000 */
[----:B------:R-:W0:Y:S01]  /*00d0*/  LDC.64 R6, c[0x0][0x380] ;  /* 0x0000e000ff067b82 */ /* 0x000e220000000a00 */
[----:B------:R-:W1:Y:S01]  /*00e0*/  LDCU.64 UR4, c[0x0][0x358] ;  /* 0x00006b00ff0477ac */ /* 0x000e620008000a00 */
[----:B------:R-:W-:-:S04]  /*00f0*/  IMAD R12, R3, UR6, R0 ;  /* 0x00000006030c7c24 */ /* 0x000fc8000f8e0200 */
[----:B------:R-:W-:Y:S02]  /*0100*/  IMAD R12, R12, 0x3, RZ ;  /* 0x000000030c0c7824 */ /* 0x000fe400078e02ff */
[----:B------:R-:W2:Y:S08]  /*0110*/  LDC.64 R4, c[0x0][0x388] ;  /* 0x0000e200ff047b82 */ /* 0x000eb00000000a00 */
[----:B------:R-:W3:Y:S01]  /*0120*/  LDC R11, c[0x0][0x3b0] ;  /* 0x0000ec00ff0b7b82 */ /* 0x000ee20000000800 */
[----:B0-----:R-:W-:-:S05]  /*0130*/  IMAD.WIDE R6, R12, 0x4, R6 ;  /* 0x000000040c067825 */ /* 0x001fca00078e0206 */
[----:B-1----:R-:W4:Y:S01]  /*0140*/  LDG.E R0, desc[UR4][R6.64] ;  /* 0x0000000406007981 */ /* 0x002f22000c1e1900 */
[----:B--2---:R-:W-:-:S05]  /*0150*/  IMAD.WIDE R4, R12, 0x4, R4 ;  /* 0x000000040c047825 */ /* 0x004fca00078e0204 */
[----:B------:R-:W4:Y:S01]  /*0160*/  LDG.E R3, desc[UR4][R4.64] ;  /* 0x0000000404037981 */ /* 0x000f22000c1e1900 */
[----:B---3--:R-:W0:Y:S01]  /*0170*/  MUFU.RCP R2, R11 ;  /* 0x0000000b00027308 */ /* 0x008e220000001000 */
[----:B------:R-:W-:Y:S01]  /*0180*/  BSSY.RECONVERGENT B0, `(.L_x_0) ;  /* 0x000000e000007945 */ /* 0x000fe20003800200 */
[----:B0-----:R-:W-:-:S04]  /*0190*/  FFMA R9, R2, -R11, 1 ;  /* 0x3f80000002097423 */ /* 0x001fc8000000080b */
[----:B------:R-:W-:Y:S01]  /*01a0*/  FFMA R9, R2, R9, R2 ;  /* 0x0000000902097223 */ /* 0x000fe20000000002 */
[----:B----4-:R-:W-:-:S04]  /*01b0*/  FADD R0, R0, -R3 ;  /* 0x8000000300007221 */ /* 0x010fc80000000000 */
[----:B------:R-:W0:Y:S01]  /*01c0*/  FCHK P0, R0, R11 ;  /* 0x0000000b00007302 */ /* 0x000e220000000000 */
[----:B------:R-:W-:-:S04]  /*01d0*/  FFMA R2, R0, R9, RZ ;  /* 0x0000000900027223 */ /* 0x000fc800000000ff */
[----:B------:R-:W-:-:S04]  /*01e0*/  FFMA R3, R2, -R11, R0 ;  /* 0x8000000b02037223 */ /* 0x000fc80000000000 */
[----:B------:R-:W-:Y:S01]  /*01f0*/  FFMA R3, R9, R3, R2 ;  /* 0x0000000309037223 */ /* 0x000fe20000000002 */
[----:B0-----:R-:W-:Y:S06]  /*0200*/  @!P0 BRA `(.L_x_1) ;  /* 0x0000000000148947 */ /* 0x001fec0003800000 */
[----:B------:R-:W0:Y:S01]  /*0210*/  LDCU UR6, c[0x0][0x3b0] ;  /* 0x00007600ff0677ac */ /* 0x000e220008000800 */
[----:B------:R-:W-:Y:S02]  /*0220*/  MOV R2, 0x250 ;  /* 0x0000025000027802 */ /* 0x000fe40000000f00 */
[----:B0-----:R-:W-:-:S07]  /*0230*/  MOV R3, UR6 ;  /* 0x0000000600037c02 */ /* 0x001fce0008000f00 */
[----:B------:R-:W-:Y:S05]  /*0240*/  CALL.REL.NOINC `($__internal_0_$__cuda_sm3x_div_rn_noftz_f32_slowpath) ;  /* 0x0000000800c07944 */ /* 0x000fea0003c00000 */
[----:B------:R-:W-:-:S07]  /*0250*/  IMAD.MOV.U32 R3, RZ, RZ, R0 ;  /* 0x000000ffff037224 */ /* 0x000fce00078e0000 */
.L_x_1:
[----:B------:R-:W-:Y:S05]  /*0260*/  BSYNC.RECONVERGENT B0 ;  /* 0x0000000000007941 */ /* 0x000fea0003800200 */
.L_x_0:
[----:B------:R-:W0:Y:S01]  /*0270*/  LDC R10, c[0x0][0x3bc] ;  /* 0x0000ef00ff0a7b82 */ /* 0x000e220000000800 */
[----:B------:R-:W-:Y:S07]  /*0280*/  BSSY.RECONVERGENT B0, `(.L_x_2) ;  /* 0x0000011000007945 */ /* 0x000fee0003800200 */
[----:B------:R-:W1:Y:S01]  /*0290*/  LDC.64 R8, c[0x0][0x398] ;  /* 0x0000e600ff087b82 */ /* 0x000e620000000a00 */
[----:B0-----:R-:W0:Y:S01]  /*02a0*/  MUFU.RCP R0, R10 ;  /* 0x0000000a00007308 */ /* 0x001e220000001000 */
[----:B-1----:R-:W-:-:S07]  /*02b0*/  IMAD.WIDE R8, R12, 0x4, R8 ;  /* 0x000000040c087825 */ /* 0x002fce00078e0208 */
[----:B------:R-:W1:Y:S01]  /*02c0*/  FCHK P0, R3, R10 ;  /* 0x0000000a03007302 */ /* 0x000e620000000000 */
[----:B------:R2:W-:Y:S01]  /*02d0*/  STG.E desc[UR4][R8.64], R3 ;  /* 0x0000000308007986 */ /* 0x0005e2000c101904 */
[----:B0-----:R-:W-:-:S04]  /*02e0*/  FFMA R11, R0, -R10, 1 ;  /* 0x3f800000000b7423 */ /* 0x001fc8000000080a */
[----:B------:R-:W-:-:S04]  /*02f0*/  FFMA R0, R0, R11, R0 ;  /* 0x0000000b00007223 */ /* 0x000fc80000000000 */
[----:B------:R-:W-:-:S04]  /*0300*/  FFMA R2, R0, R3, RZ ;  /* 0x0000000300027223 */ /* 0x000fc800000000ff */
[----:B------:R-:W-:-:S04]  /*0310*/  FFMA R11, R2, -R10, R3 ;  /* 0x8000000a020b7223 */ /* 0x000fc80000000003 */
[----:B------:R-:W-:Y:S01]  /*0320*/  FFMA R0, R0, R11, R2 ;  /* 0x0000000b00007223 */ /* 0x000fe20000000002 */
[----:B-12---:R-:W-:Y:S06]  /*0330*/  @!P0 BRA `(.L_x_3) ;  /* 0x0000000000148947 */ /* 0x006fec0003800000 */
[----:B------:R-:W0:Y:S01]  /*0340*/  LDCU UR6, c[0x0][0x3bc] ;  /* 0x00007780ff0677ac */ /* 0x000e220008000800 */
[----:B------:R-:W-:Y:S02]  /*0350*/  MOV R0, R3 ;  /* 0x0000000300007202 */ /* 0x000fe40000000f00 */
[----:B------:R-:W-:Y:S01]  /*0360*/  MOV R2, 0x390 ;  /* 0x0000039000027802 */ /* 0x000fe20000000f00 */
[----:B0-----:R-:W-:-:S07]  /*0370*/  IMAD.U32 R3, RZ, RZ, UR6 ;  /* 0x00000006ff037e24 */ /* 0x001fce000f8e00ff */
[----:B------:R-:W-:Y:S05]  /*0380*/  CALL.REL.NOINC `($__internal_0_$__cuda_sm3x_div_rn_noftz_f32_slowpath) ;  /* 0x0000000800707944 */ /* 0x000fea0003c00000 */
.L_x_3:
[----:B------:R-:W-:Y:S05]  /*0390*/  BSYNC.RECONVERGENT B0 ;  /* 0x0000000000007941 */ /* 0x000fea0003800200 */
.L_x_2:
[----:B------:R-:W0:Y:S01]  /*03a0*/  LDC.64 R10, c[0x0][0x3a0] ;  /* 0x0000e800ff0a7b82 */ /* 0x000e220000000a00 */
[----:B------:R-:W-:-:S05]  /*03b0*/  FADD R0, -R0, 1 ;  /* 0x3f80000000007421 */ /* 0x000fca0000000100 */
[----:B------:R-:W-:-:S04]  /*03c0*/  FMNMX.NAN R0, R0, 0.0010000000474974513054, !PT ;  /* 0x3a83126f00007809 */ /* 0x000fc80007820000 */
[----:B------:R-:W-:Y:S01]  /*03d0*/  FMNMX.NAN R15, R0, 0.99900001287460327148, PT ;  /* 0x3f7fbe77000f7809 */ /* 0x000fe20003820000 */
[----:B0-----:R-:W-:-:S05]  /*03e0*/  IMAD.WIDE R10, R12, 0x4, R10 ;  /* 0x000000040c0a7825 */ /* 0x001fca00078e020a */
[----:B------:R0:W-:Y:S04]  /*03f0*/  STG.E desc[UR4][R10.64], R15 ;  /* 0x0000000f0a007986 */ /* 0x0001e8000c101904 */
[----:B------:R-:W2:Y:S04]  /*0400*/  LDG.E R0, desc[UR4][R6.64] ;  /* 0x0000000406007981 */ /* 0x000ea8000c1e1900 */
[----:B------:R-:W2:Y:S04]  /*0410*/  LDG.E R3, desc[UR4][R4.64] ;  /* 0x0000000404037981 */ /* 0x000ea8000c1e1900 */
[----:B------:R-:W3:Y:S01]  /*0420*/  LDG.E R13, desc[UR4][R8.64] ;  /* 0x00000004080d7981 */ /* 0x000ee2000c1e1900 */
[----:B------:R-:W1:Y:S01]  /*0430*/  MUFU.RCP R2, R15 ;  /* 0x0000000f00027308 */ /* 0x000e620000001000 */
[----:B------:R-:W-:Y:S01]  /*0440*/  BSSY.RECONVERGENT B0, `(.L_x_4) ;  /* 0x000000e000007945 */ /* 0x000fe20003800200 */
[----:B--2---:R-:W-:Y:S01]  /*0450*/  FADD R0, R0, R3 ;  /* 0x0000000300007221 */ /* 0x004fe20000000000 */
[----:B-1----:R-:W-:-:S03]  /*0460*/  FFMA R3, -R15, R2, 1 ;  /* 0x3f8000000f037423 */ /* 0x002fc60000000102 */
[----:B---3--:R-:W-:Y:S01]  /*0470*/  FADD R0, R0, -R13 ;  /* 0x8000000d00007221 */ /* 0x008fe20000000000 */
[----:B------:R-:W-:-:S03]  /*0480*/  FFMA R3, R2, R3, R2 ;  /* 0x0000000302037223 */ /* 0x000fc60000000002 */
[----:B------:R-:W1:Y:S01]  /*0490*/  FCHK P0, R0, R15 ;  /* 0x0000000f00007302 */ /* 0x000e620000000000 */
[----:B------:R-:W-:-:S04]  /*04a0*/  FFMA R2, R0, R3, RZ ;  /* 0x0000000300027223 */ /* 0x000fc800000000ff */
[----:B------:R-:W-:-:S04]  /*04b0*/  FFMA R13, -R15, R2, R0 ;  /* 0x000000020f0d7223 */ /* 0x000fc80000000100 */
[----:B------:R-:W-:Y:S01]  /*04c0*/  FFMA R13, R3, R13, R2 ;  /* 0x0000000d030d7223 */ /* 0x000fe20000000002 */
[----:B01----:R-:W-:Y:S06]  /*04d0*/  @!P0 BRA `(.L_x_5) ;  /* 0x0000000000108947 */ /* 0x003fec0003800000 */
[----:B------:R-:W-:Y:S02]  /*04e0*/  MOV R3, R15 ;  /* 0x0000000f00037202 */ /* 0x000fe40000000f00 */
[----:B------:R-:W-:-:S07]  /*04f0*/  MOV R2, 0x510 ;  /* 0x0000051000027802 */ /* 0x000fce0000000f00 */
[----:B------:R-:W-:Y:S05]  /*0500*/  CALL.REL.NOINC `($__internal_0_$__cuda_sm3x_div_rn_noftz_f32_slowpath) ;  /* 0x0000000800107944 */ /* 0x000fea0003c00000 */
[----:B------:R-:W-:-:S07]  /*0510*/  IMAD.MOV.U32 R13, RZ, RZ, R0 ;  /* 0x000000ffff0d7224 */ /* 0x000fce00078e0000 */
.L_x_5:
[----:B------:R-:W-:Y:S05]  /*0520*/  BSYNC.RECONVERGENT B0 ;  /* 0x0000000000007941 */ /* 0x000fea0003800200 */
.L_x_4:
[----:B------:R-:W0:Y:S01]  /*0530*/  LDC.64 R2, c[0x0][0x3a8] ;  /* 0x0000ea00ff027b82 */ /* 0x000e220000000a00 */
[----:B------:R-:W-:-:S07]  /*0540*/  FMNMX.NAN R0, R13, 0.0010000000474974513054, !PT ;  /* 0x3a83126f0d007809 */ /* 0x000fce0007820000 */
[----:B------:R-:W1:Y:S01]  /*0550*/  LDC R19, c[0x0][0x3b4] ;  /* 0x0000ed00ff137b82 */ /* 0x000e620000000800 */
[----:B0-----:R-:W-:Y:S01]  /*0560*/  IMAD.WIDE R12, R12, 0x4, R2 ;  /* 0x000000040c0c7825 */ /* 0x001fe200078e0202 */
[----:B------:R-:W-:-:S05]  /*0570*/  FMNMX.NAN R3, R0, 0.99900001287460327148, PT ;  /* 0x3f7fbe7700037809 */ /* 0x000fca0003820000 */
[----:B------:R0:W-:Y:S04]  /*0580*/  STG.E desc[UR4][R12.64], R3 ;  /* 0x000000030c007986 */ /* 0x0001e8000c101904 */
[----:B------:R-:W2:Y:S04]  /*0590*/  LDG.E R0, desc[UR4][R6.64+0x4] ;  /* 0x0000040406007981 */ /* 0x000ea8000c1e1900 */
[----:B------:R-:W2:Y:S01]  /*05a0*/  LDG.E R15, desc[UR4][R4.64+0x4] ;  /* 0x00000404040f7981 */ /* 0x000ea2000c1e1900 */
[----:B-1----:R-:W1:Y:S01]  /*05b0*/  MUFU.RCP R2, R19 ;  /* 0x0000001300027308 */ /* 0x002e620000001000 */
[----:B------:R-:W-:Y:S01]  /*05c0*/  BSSY.RECONVERGENT B0, `(.L_x_6) ;  /* 0x000000e000007945 */ /* 0x000fe20003800200 */
[----:B-1----:R-:W-:-:S04]  /*05d0*/  FFMA R17, R2, -R19, 1 ;  /* 0x3f80000002117423 */ /* 0x002fc80000000813 */
[----:B------:R-:W-:Y:S01]  /*05e0*/  FFMA R17, R2, R17, R2 ;  /* 0x0000001102117223 */ /* 0x000fe20000000002 */
[----:B--2---:R-:W-:-:S04]  /*05f0*/  FADD R0, R0, -R15 ;  /* 0x8000000f00007221 */ /* 0x004fc80000000000 */
[----:B------:R-:W1:Y:S01]  /*0600*/  FCHK P0, R0, R19 ;  /* 0x0000001300007302 */ /* 0x000e620000000000 */
[----:B------:R-:W-:-:S04]  /*0610*/  FFMA R2, R0, R17, RZ ;  /* 0x0000001100027223 */ /* 0x000fc800000000ff */
[----:B------:R-:W-:-:S04]  /*0620*/  FFMA R14, R2, -R19, R0 ;  /* 0x80000013020e7223 */ /* 0x000fc80000000000 */
[----:B------:R-:W-:Y:S01]  /*0630*/  FFMA R17, R17, R14, R2 ;  /* 0x0000000e11117223 */ /* 0x000fe20000000002 */
[----:B01----:R-:W-:Y:S06]  /*0640*/  @!P0 BRA `(.L_x_7) ;  /* 0x0000000000148947 */ /* 0x003fec0003800000 */
[----:B------:R-:W0:Y:S01]  /*0650*/  LDCU UR6, c[0x0][0x3b4] ;  /* 0x00007680ff0677ac */ /* 0x000e220008000800 */
[----:B------:R-:W-:Y:S02]  /*0660*/  MOV R2, 0x690 ;  /* 0x0000069000027802 */ /* 0x000fe40000000f00 */
[----:B0-----:R-:W-:-:S07]  /*0670*/  MOV R3, UR6 ;  /* 0x0000000600037c02 */ /* 0x001fce0008000f00 */
[----:B------:R-:W-:Y:S05]  /*0680*/  CALL.REL.NOINC `($__internal_0_$__cuda_sm3x_div_rn_noftz_f32_slowpath) ;  /* 0x0000000400b07944 */ /* 0x000fea0003c00000 */
[----:B------:R-:W-:-:S07]  /*0690*/  IMAD.MOV.U32 R17, RZ, RZ, R0 ;  /* 0x000000ffff117224 */ /* 0x000fce00078e0000 */
.L_x_7:
[----:B------:R-:W-:Y:S05]  /*06a0*/  BSYNC.RECONVERGENT B0 ;  /* 0x0000000000007941 */ /* 0x000fea0003800200 */
.L_x_6:
[----:B------:R-:W0:Y:S01]  /*06b0*/  LDC R14, c[0x0][0x3c0] ;  /* 0x0000f000ff0e7b82 */ /* 0x000e220000000800 */
[----:B------:R1:W-:Y:S01]  /*06c0*/  STG.E desc[UR4][R8.64+0x4], R17 ;  /* 0x0000041108007986 */ /* 0x0003e2000c101904 */
[----:B------:R-:W-:Y:S01]  /*06d0*/  BSSY.RECONVERGENT B0, `(.L_x_8) ;  /* 0x000000e000007945 */ /* 0x000fe20003800200 */
[----:B0-----:R-:W0:Y:S08]  /*06e0*/  MUFU.RCP R0, R14 ;  /* 0x0000000e00007308 */ /* 0x001e300000001000 */
[----:B------:R-:W2:Y:S01]  /*06f0*/  FCHK P0, R17, R14 ;  /* 0x0000000e11007302 */ /* 0x000ea20000000000 */
        /* <DEDUP_REMOVED lines=8> */
[----:B------:R-:W-:Y:S02]  /*0780*/  MOV R2, 0x7b0 ;  /* 0x000007b000027802 */ /* 0x000fe40000000f00 */
[----:B0-----:R-:W-:-:S07]  /*0790*/  MOV R3, UR6 ;  /* 0x0000000600037c02 */ /* 0x001fce0008000f00 */
[----:B------:R-:W-:Y:S05]  /*07a0*/  CALL.REL.NOINC `($__internal_0_$__cuda_sm3x_div_rn_noftz_f32_slowpath) ;  /* 0x0000000400687944 */ /* 0x000fea0003c00000 */
.L_x_9:
[----:B------:R-:W-:Y:S05]  /*07b0*/  BSYNC.RECONVERGENT B0 ;  /* 0x0000000000007941 */ /* 0x000fea0003800200 */
.L_x_8:
[----:B------:R-:W-:-:S05]  /*07c0*/  FADD R0, -R0, 1 ;  /* 0x3f80000000007421 */ /* 0x000fca0000000100 */
[----:B------:R-:W-:-:S04]  /*07d0*/  FMNMX.NAN R0, R0, 0.0010000000474974513054, !PT ;  /* 0x3a83126f00007809 */ /* 0x000fc80007820000 */
[----:B------:R-:W-:-:S05]  /*07e0*/  FMNMX.NAN R17, R0, 0.99900001287460327148, PT ;  /* 0x3f7fbe7700117809 */ /* 0x000fca0003820000 */
        /* <DEDUP_REMOVED lines=15> */
[----:B------:R-:W-:Y:S01]  /*08e0*/  IMAD.MOV.U32 R3, RZ, RZ, R17 ;  /* 0x000000ffff037224 */ /* 0x000fe200078e0011 */
[----:B------:R-:W-:-:S07]  /*08f0*/  MOV R2, 0x910 ;  /* 0x0000091000027802 */ /* 0x000fce0000000f00 */
[----:B------:R-:W-:Y:S05]  /*0900*/  CALL.REL.NOINC `($__internal_0_$__cuda_sm3x_div_rn_noftz_f32_slowpath) ;  /* 0x0000000400107944 */ /* 0x000fea0003c00000 */
[----:B------:R-:W-:-:S07]  /*0910*/  MOV R2, R0 ;  /* 0x0000000000027202 */ /* 0x000fce0000000f00 */
.L_x_11:
[----:B------:R-:W-:Y:S05]  /*0920*/  BSYNC.RECONVERGENT B0 ;  /* 0x0000000000007941 */ /* 0x000fea0003800200 */
.L_x_10:
[----:B------:R-:W-:Y:S01]  /*0930*/  FMNMX.NAN R2, R2, 0.0010000000474974513054, !PT ;  /* 0x3a83126f02027809 */ /* 0x000fe20007820000 */
[----:B------:R-:W0:Y:S03]  /*0940*/  LDC R19, c[0x0][0x3b8] ;  /* 0x0000ee00ff137b82 */ /* 0x000e260000000800 */
[----:B------:R-:W-:-:S05]  /*0950*/  FMNMX.NAN R3, R2, 0.99900001287460327148, PT ;  /* 0x3f7fbe7702037809 */ /* 0x000fca0003820000 */
[----:B------:R1:W-:Y:S04]  /*0960*/  STG.E desc[UR4][R12.64+0x4], R3 ;  /* 0x000004030c007986 */ /* 0x0003e8000c101904 */
[----:B------:R-:W2:Y:S04]  /*0970*/  LDG.E R0, desc[UR4][R6.64+0x8] ;  /* 0x0000080406007981 */ /* 0x000ea8000c1e1900 */
[----:B------:R-:W2:Y:S01]  /*0980*/  LDG.E R15, desc[UR4][R4.64+0x8] ;  /* 0x00000804040f7981 */ /* 0x000ea2000c1e1900 */
[----:B------:R-:W-:Y:S01]  /*0990*/  BSSY.RECONVERGENT B0, `(.L_x_12) ;  /* 0x000000f000007945 */ /* 0x000fe20003800200 */
[----:B0-----:R-:W0:Y:S02]  /*09a0*/  MUFU.RCP R2, R19 ;  /* 0x0000001300027308 */ /* 0x001e240000001000 */
[----:B0-----:R-:W-:-:S04]  /*09b0*/  FFMA R17, R2, -R19, 1 ;  /* 0x3f80000002117423 */ /* 0x001fc80000000813 */
[----:B------:R-:W-:Y:S01]  /*09c0*/  FFMA R17, R2, R17, R2 ;  /* 0x0000001102117223 */ /* 0x000fe20000000002 */
[----:B--2---:R-:W-:-:S04]  /*09d0*/  FADD R0, R0, -R15 ;  /* 0x8000000f00007221 */ /* 0x004fc80000000000 */
[----:B------:R-:W0:Y:S01]  /*09e0*/  FCHK P0, R0, R19 ;  /* 0x0000001300007302 */ /* 0x000e220000000000 */
        /* <DEDUP_REMOVED lines=9> */
.L_x_13:
[----:B------:R-:W-:Y:S05]  /*0a80*/  BSYNC.RECONVERGENT B0 ;  /* 0x0000000000007941 */ /* 0x000fea0003800200 */
.L_x_12:
        /* <DEDUP_REMOVED lines=16> */
.L_x_15:
[----:B------:R-:W-:Y:S05]  /*0b90*/  BSYNC.RECONVERGENT B0 ;  /* 0x0000000000007941 */ /* 0x000fea0003800200 */
.L_x_14:
        /* <DEDUP_REMOVED lines=9> */
[----:B-1----:R-:W-:-:S04]  /*0c30*/  FFMA R3, -R15, R2, 1 ;  /* 0x3f8000000f037423 */ /* 0x002fc80000000102 */
[----:B------:R-:W-:Y:S01]  /*0c40*/  FFMA R3, R2, R3, R2 ;  /* 0x0000000302037223 */ /* 0x000fe20000000002 */
[----:B--2---:R-:W-:-:S04]  /*0c50*/  FADD R0, R6, R5 ;  /* 0x0000000506007221 */ /* 0x004fc80000000000 */
[----:B---3--:R-:W-:-:S04]  /*0c60*/  FADD R0, R0, -R9 ;  /* 0x8000000900007221 */ /* 0x008fc80000000000 */
[----:B------:R-:W1:Y:S01]  /*0c70*/  FCHK P0, R0, R15 ;  /* 0x0000000f00007302 */ /* 0x000e620000000000 */
[----:B------:R-:W-:-:S04]  /*0c80*/  FFMA R2, R0, R3, RZ ;  /* 0x0000000300027223 */ /* 0x000fc800000000ff */
[----:B0-----:R-:W-:-:S04]  /*0c90*/  FFMA R10, -R15, R2, R0 ;  /* 0x000000020f0a7223 */ /* 0x001fc80000000100 */
[----:B------:R-:W-:Y:S01]  /*0ca0*/  FFMA R2, R3, R10, R2 ;  /* 0x0000000a03027223 */ /* 0x000fe20000000002 */
[----:B-1----:R-:W-:Y:S06]  /*0cb0*/  @!P0 BRA `(.L_x_17) ;  /* 0x0000000000108947 */ /* 0x002fec0003800000 */
[----:B------:R-:W-:Y:S01]  /*0cc0*/  IMAD.MOV.U32 R3, RZ, RZ, R15 ;  /* 0x000000ffff037224 */ /* 0x000fe200078e000f */
[----:B------:R-:W-:-:S07]  /*0cd0*/  MOV R2, 0xcf0 ;  /* 0x00000cf000027802 */ /* 0x000fce0000000f00 */
[----:B------:R-:W-:Y:S05]  /*0ce0*/  CALL.REL.NOINC `($__internal_0_$__cuda_sm3x_div_rn_noftz_f32_slowpath) ;  /* 0x0000000000187944 */ /* 0x000fea0003c00000 */
[----:B------:R-:W-:-:S07]  /*0cf0*/  MOV R2, R0 ;  /* 0x0000000000027202 */ /* 0x000fce0000000f00 */
.L_x_17:
[----:B------:R-:W-:Y:S05]  /*0d00*/  BSYNC.RECONVERGENT B0 ;  /* 0x0000000000007941 */ /* 0x000fea0003800200 */
.L_x_16:
[----:B------:R-:W-:-:S04]  /*0d10*/  FMNMX.NAN R2, R2, 0.0010000000474974513054, !PT ;  /* 0x3a83126f02027809 */ /* 0x000fc80007820000 */
[----:B------:R-:W-:-:S05]  /*0d20*/  FMNMX.NAN R3, R2, 0.99900001287460327148, PT ;  /* 0x3f7fbe7702037809 */ /* 0x000fca0003820000 */
[----:B------:R-:W-:Y:S01]  /*0d30*/  STG.E desc[UR4][R12.64+0x8], R3 ;  /* 0x000008030c007986 */ /* 0x000fe2000c101904 */
[----:B------:R-:W-:Y:S05]  /*0d40*/  EXIT ;  /* 0x000000000000794d */ /* 0x000fea0003800000 */
        .weak           $__internal_0_$__cuda_sm3x_div_rn_noftz_f32_slowpath
        .type           $__internal_0_$__cuda_sm3x_div_rn_noftz_f32_slowpath,@function
        .size           $__internal_0_$__cuda_sm3x_div_rn_noftz_f32_slowpath,(.L_x_30 - $__internal_0_$__cuda_sm3x_div_rn_noftz_f32_slowpath)
$__internal_0_$__cuda_sm3x_div_rn_noftz_f32_slowpath:
[----:B------:R-:W-:Y:S01]  /*0d50*/  SHF.R.U32.HI R14, RZ, 0x17, R3 ;  /* 0x00000017ff0e7819 */ /* 0x000fe20000011603 */
[----:B------:R-:W-:Y:S01]  /*0d60*/  BSSY.RECONVERGENT B1, `(.L_x_18) ;  /* 0x0000062000017945 */ /* 0x000fe20003800200 */
[----:B------:R-:W-:Y:S02]  /*0d70*/  SHF.R.U32.HI R15, RZ, 0x17, R0 ;  /* 0x00000017ff0f7819 */ /* 0x000fe40000011600 */
[----:B------:R-:W-:Y:S02]  /*0d80*/  LOP3.LUT R14, R14, 0xff, RZ, 0xc0, !PT ;  /* 0x000000ff0e0e7812 */ /* 0x000fe400078ec0ff */
[----:B------:R-:W-:Y:S02]  /*0d90*/  LOP3.LUT R17, R15, 0xff, RZ, 0xc0, !PT ;  /* 0x000000ff0f117812 */ /* 0x000fe400078ec0ff */
[----:B------:R-:W-:-:S03]  /*0da0*/  IADD3 R18, PT, PT, R14, -0x1, RZ ;  /* 0xffffffff0e127810 */ /* 0x000fc60007ffe0ff */
[----:B------:R-:W-:Y:S01]  /*0db0*/  VIADD R16, R17, 0xffffffff ;  /* 0xffffffff11107836 */ /* 0x000fe20000000000 */
[----:B------:R-:W-:-:S04]  /*0dc0*/  ISETP.GT.U32.AND P0, PT, R18, 0xfd, PT ;  /* 0x000000fd1200780c */ /* 0x000fc80003f04070 */
[----:B------:R-:W-:-:S13]  /*0dd0*/  ISETP.GT.U32.OR P0, PT, R16, 0xfd, P0 ;  /* 0x000000fd1000780c */ /* 0x000fda0000704470 */
[----:B------:R-:W-:Y:S01]  /*0de0*/  @!P0 MOV R15, RZ ;  /* 0x000000ff000f8202 */ /* 0x000fe20000000f00 */
[----:B------:R-:W-:Y:S06]  /*0df0*/  @!P0 BRA `(.L_x_19) ;  /* 0x00000000005c8947 */ /* 0x000fec0003800000 */
[----:B------:R-:W-:Y:S02]  /*0e00*/  FSETP.GTU.FTZ.AND P0, PT, |R0|, +INF , PT ;  /* 0x7f8000000000780b */ /* 0x000fe40003f1c200 */
[----:B------:R-:W-:-:S04]  /*0e10*/  FSETP.GTU.FTZ.AND P1, PT, |R3|, +INF , PT ;  /* 0x7f8000000300780b */ /* 0x000fc80003f3c200 */
[----:B------:R-:W-:-:S13]  /*0e20*/  PLOP3.LUT P0, PT, P0, P1, PT, 0xf8, 0x8f ;  /* 0x00000000008f781c */ /* 0x000fda0000703f70 */
[----:B------:R-:W-:Y:S05]  /*0e30*/  @P0 BRA `(.L_x_20) ;  /* 0x00000004004c0947 */ /* 0x000fea0003800000 */
[----:B------:R-:W-:-:S13]  /*0e40*/  LOP3.LUT P0, RZ, R3, 0x7fffffff, R0, 0xc8, !PT ;  /* 0x7fffffff03ff7812 */ /* 0x000fda000780c800 */
[----:B------:R-:W-:Y:S05]  /*0e50*/  @!P0 BRA `(.L_x_21) ;  /* 0x00000004003c8947 */ /* 0x000fea0003800000 */
[C---:B------:R-:W-:Y:S02]  /*0e60*/  FSETP.NEU.FTZ.AND P2, PT, |R0|.reuse, +INF , PT ;  /* 0x7f8000000000780b */ /* 0x040fe40003f5d200 */
[----:B------:R-:W-:Y:S02]  /*0e70*/  FSETP.NEU.FTZ.AND P1, PT, |R3|, +INF , PT ;  /* 0x7f8000000300780b */ /* 0x000fe40003f3d200 */
[----:B------:R-:W-:-:S11]  /*0e80*/  FSETP.NEU.FTZ.AND P0, PT, |R0|, +INF , PT ;  /* 0x7f8000000000780b */ /* 0x000fd60003f1d200 */
[----:B------:R-:W-:Y:S05]  /*0e90*/  @!P1 BRA !P2, `(.L_x_21) ;  /* 0x00000004002c9947 */ /* 0x000fea0005000000 */
[----:B------:R-:W-:-:S04]  /*0ea0*/  LOP3.LUT P2, RZ, R0, 0x7fffffff, RZ, 0xc0, !PT ;  /* 0x7fffffff00ff7812 */ /* 0x000fc8000784c0ff */
[----:B------:R-:W-:-:S13]  /*0eb0*/  PLOP3.LUT P1, PT, P1, P2, PT, 0x2f, 0xf2 ;  /* 0x0000000000f2781c */ /* 0x000fda0000f24577 */
[----:B------:R-:W-:Y:S05]  /*0ec0*/  @P1 BRA `(.L_x_22) ;  /* 0x0000000400181947 */ /* 0x000fea0003800000 */
[----:B------:R-:W-:-:S04]  /*0ed0*/  LOP3.LUT P1, RZ, R3, 0x7fffffff, RZ, 0xc0, !PT ;  /* 0x7fffffff03ff7812 */ /* 0x000fc8000782c0ff */
[----:B------:R-:W-:-:S13]  /*0ee0*/  PLOP3.LUT P0, PT, P0, P1, PT, 0x2f, 0xf2 ;  /* 0x0000000000f2781c */ /* 0x000fda0000702577 */
[----:B------:R-:W-:Y:S05]  /*0ef0*/  @P0 BRA `(.L_x_23) ;  /* 0x0000000400000947 */ /* 0x000fea0003800000 */
[----:B------:R-:W-:Y:S02]  /*0f00*/  ISETP.GE.AND P0, PT, R16, RZ, PT ;  /* 0x000000ff1000720c */ /* 0x000fe40003f06270 */
[----:B------:R-:W-:-:S11]  /*0f10*/  ISETP.GE.AND P1, PT, R18, RZ, PT ;  /* 0x000000ff1200720c */ /* 0x000fd60003f26270 */
[----:B------:R-:W-:Y:S01]  /*0f20*/  @P0 MOV R15, RZ ;  /* 0x000000ff000f0202 */ /* 0x000fe20000000f00 */
[----:B------:R-:W-:Y:S02]  /*0f30*/  @!P0 IMAD.MOV.U32 R15, RZ, RZ, -0x40 ;  /* 0xffffffc0ff0f8424 */ /* 0x000fe400078e00ff */
[----:B------:R-:W-:Y:S01]  /*0f40*/  @!P0 FFMA R0, R0, 1.84467440737095516160e+19, RZ ;  /* 0x5f80000000008823 */ /* 0x000fe200000000ff */
[----:B------:R-:W-:Y:S02]  /*0f50*/  @!P1 FFMA R3, R3, 1.84467440737095516160e+19, RZ ;  /* 0x5f80000003039823 */ /* 0x000fe400000000ff */
[----:B------:R-:W-:-:S07]  /*0f60*/  @!P1 IADD3 R15, PT, PT, R15, 0x40, RZ ;  /* 0x000000400f0f9810 */ /* 0x000fce0007ffe0ff */
.L_x_19:
[----:B------:R-:W-:Y:S01]  /*0f70*/  LEA R16, R14, 0xc0800000, 0x17 ;  /* 0xc08000000e107811 */ /* 0x000fe200078eb8ff */
[----:B------:R-:W-:Y:S01]  /*0f80*/  VIADD R17, R17, 0xffffff81 ;  /* 0xffffff8111117836 */ /* 0x000fe20000000000 */
[----:B------:R-:W-:Y:S02]  /*0f90*/  BSSY.RECONVERGENT B2, `(.L_x_24) ;  /* 0x0000035000027945 */ /* 0x000fe40003800200 */
[----:B------:R-:W-:Y:S01]  /*0fa0*/  IADD3 R18, PT, PT, -R16, R3, RZ ;  /* 0x0000000310127210 */ /* 0x000fe20007ffe1ff */
[----:B------:R-:W-:-:S03]  /*0fb0*/  IMAD R0, R17, -0x800000, R0 ;  /* 0xff80000011007824 */ /* 0x000fc600078e0200 */
[----:B------:R0:W1:Y:S01]  /*0fc0*/  MUFU.RCP R3, R18 ;  /* 0x0000001200037308 */ /* 0x0000620000001000 */
[----:B------:R-:W-:Y:S01]  /*0fd0*/  FADD.FTZ R19, -R18, -RZ ;  /* 0x800000ff12137221 */ /* 0x000fe20000010100 */
[----:B0-----:R-:W-:-:S04]  /*0fe0*/  IADD3 R18, PT, PT, R17, 0x7f, -R14 ;  /* 0x0000007f11127810 */ /* 0x001fc80007ffe80e */
[----:B------:R-:W-:Y:S01]  /*0ff0*/  IADD3 R15, PT, PT, R18, R15, RZ ;  /* 0x0000000f120f7210 */ /* 0x000fe20007ffe0ff */
[----:B-1----:R-:W-:-:S04]  /*1000*/  FFMA R16, R3, R19, 1 ;  /* 0x3f80000003107423 */ /* 0x002fc80000000013 */
[----:B------:R-:W-:-:S04]  /*1010*/  FFMA R3, R3, R16, R3 ;  /* 0x0000001003037223 */ /* 0x000fc80000000003 */
[----:B------:R-:W-:-:S04]  /*1020*/  FFMA R16, R0, R3, RZ ;  /* 0x0000000300107223 */ /* 0x000fc800000000ff */
[----:B------:R-:W-:-:S04]  /*1030*/  FFMA R20, R19, R16, R0 ;  /* 0x0000001013147223 */ /* 0x000fc80000000000 */
[----:B------:R-:W-:-:S04]  /*1040*/  FFMA R16, R3, R20, R16 ;  /* 0x0000001403107223 */ /* 0x000fc80000000010 */
[----:B------:R-:W-:-:S04]  /*1050*/  FFMA R19, R19, R16, R0 ;  /* 0x0000001013137223 */ /* 0x000fc80000000000 */
[----:B------:R-:W-:-:S05]  /*1060*/  FFMA R0, R3, R19, R16 ;  /* 0x0000001303007223 */ /* 0x000fca0000000010 */
[----:B------:R-:W-:-:S04]  /*1070*/  SHF.R.U32.HI R14, RZ, 0x17, R0 ;  /* 0x00000017ff0e7819 */ /* 0x000fc80000011600 */
[----:B------:R-:W-:-:S04]  /*1080*/  LOP3.LUT R14, R14, 0xff, RZ, 0xc0, !PT ;  /* 0x000000ff0e0e7812 */ /* 0x000fc800078ec0ff */
[----:B------:R-:W-:-:S05]  /*1090*/  IADD3 R17, PT, PT, R14, R15, RZ ;  /* 0x0000000f0e117210 */ /* 0x000fca0007ffe0ff */
[----:B------:R-:W-:-:S05]  /*10a0*/  VIADD R14, R17, 0xffffffff ;  /* 0xffffffff110e7836 */ /* 0x000fca0000000000 */
[----:B------:R-:W-:-:S13]  /*10b0*/  ISETP.GE.U32.AND P0, PT, R14, 0xfe, PT ;  /* 0x000000fe0e00780c */ /* 0x000fda0003f06070 */
[----:B------:R-:W-:Y:S05]  /*10c0*/  @!P0 BRA `(.L_x_25) ;  /* 0x0000000000808947 */ /* 0x000fea0003800000 */
[----:B------:R-:W-:-:S13]  /*10d0*/  ISETP.GT.AND P0, PT, R17, 0xfe, PT ;  /* 0x000000fe1100780c */ /* 0x000fda0003f04270 */
[----:B------:R-:W-:Y:S05]  /*10e0*/  @P0 BRA `(.L_x_26) ;  /* 0x00000000006c0947 */ /* 0x000fea0003800000 */
[----:B------:R-:W-:-:S13]  /*10f0*/  ISETP.GE.AND P0, PT, R17, 0x1, PT ;  /* 0x000000011100780c */ /* 0x000fda0003f06270 */
[----:B------:R-:W-:Y:S05]  /*1100*/  @P0 BRA `(.L_x_27) ;  /* 0x0000000000740947 */ /* 0x000fea0003800000 */
[----:B------:R-:W-:Y:S02]  /*1110*/  ISETP.GE.AND P0, PT, R17, -0x18, PT ;  /* 0xffffffe81100780c */ /* 0x000fe40003f06270 */
[----:B------:R-:W-:-:S11]  /*1120*/  LOP3.LUT R0, R0, 0x80000000, RZ, 0xc0, !PT ;  /* 0x8000000000007812 */ /* 0x000fd600078ec0ff */
[----:B------:R-:W-:Y:S05]  /*1130*/  @!P0 BRA `(.L_x_27) ;  /* 0x0000000000688947 */ /* 0x000fea0003800000 */
[-CC-:B------:R-:W-:Y:S01]  /*1140*/  FFMA.RZ R14, R3, R19.reuse, R16.reuse ;  /* 0x00000013030e7223 */ /* 0x180fe2000000c010 */
[C---:B------:R-:W-:Y:S02]  /*1150*/  ISETP.NE.AND P2, PT, R17.reuse, RZ, PT ;  /* 0x000000ff1100720c */ /* 0x040fe40003f45270 */
[----:B------:R-:W-:Y:S02]  /*1160*/  ISETP.NE.AND P1, PT, R17, RZ, PT ;  /* 0x000000ff1100720c */ /* 0x000fe40003f25270 */
[----:B------:R-:W-:Y:S01]  /*1170*/  LOP3.LUT R15, R14, 0x7fffff, RZ, 0xc0, !PT ;  /* 0x007fffff0e0f7812 */ /* 0x000fe200078ec0ff */
[CCC-:B------:R-:W-:Y:S01]  /*1180*/  FFMA.RP R14, R3.reuse, R19.reuse, R16.reuse ;  /* 0x00000013030e7223 */ /* 0x1c0fe20000008010 */
[----:B------:R-:W-:Y:S01]  /*1190*/  FFMA.RM R3, R3, R19, R16 ;  /* 0x0000001303037223 */ /* 0x000fe20000004010 */
[----:B------:R-:W-:Y:S02]  /*11a0*/  IADD3 R16, PT, PT, R17, 0x20, RZ ;  /* 0x0000002011107810 */ /* 0x000fe40007ffe0ff */
[----:B------:R-:W-:-:S02]  /*11b0*/  LOP3.LUT R15, R15, 0x800000, RZ, 0xfc, !PT ;  /* 0x008000000f0f7812 */ /* 0x000fc400078efcff */
[----:B------:R-:W-:Y:S02]  /*11c0*/  IADD3 R17, PT, PT, -R17, RZ, RZ ;  /* 0x000000ff11117210 */ /* 0x000fe40007ffe1ff */
[----:B------:R-:W-:Y:S02]  /*11d0*/  SHF.L.U32 R16, R15, R16, RZ ;  /* 0x000000100f107219 */ /* 0x000fe400000006ff */
[----:B------:R-:W-:Y:S02]  /*11e0*/  FSETP.NEU.FTZ.AND P0, PT, R14, R3, PT ;  /* 0x000000030e00720b */ /* 0x000fe40003f1d000 */
[----:B------:R-:W-:Y:S02]  /*11f0*/  SEL R14, R17, RZ, P2 ;  /* 0x000000ff110e7207 */ /* 0x000fe40001000000 */
[----:B------:R-:W-:Y:S02]  /*1200*/  ISETP.NE.AND P1, PT, R16, RZ, P1 ;  /* 0x000000ff1000720c */ /* 0x000fe40000f25270 */
[----:B------:R-:W-:-:S02]  /*1210*/  SHF.R.U32.HI R14, RZ, R14, R15 ;  /* 0x0000000eff0e7219 */ /* 0x000fc4000001160f */
[----:B------:R-:W-:Y:S02]  /*1220*/  PLOP3.LUT P0, PT, P0, P1, PT, 0xf8, 0x8f ;  /* 0x00000000008f781c */ /* 0x000fe40000703f70 */
[----:B------:R-:W-:Y:S02]  /*1230*/  SHF.R.U32.HI R16, RZ, 0x1, R14 ;  /* 0x00000001ff107819 */ /* 0x000fe4000001160e */
[----:B------:R-:W-:-:S04]  /*1240*/  SEL R3, RZ, 0x1, !P0 ;  /* 0x00000001ff037807 */ /* 0x000fc80004000000 */
[----:B------:R-:W-:-:S04]  /*1250*/  LOP3.LUT R3, R3, 0x1, R16, 0xf8, !PT ;  /* 0x0000000103037812 */ /* 0x000fc800078ef810 */
[----:B------:R-:W-:-:S05]  /*1260*/  LOP3.LUT R3, R3, R14, RZ, 0xc0, !PT ;  /* 0x0000000e03037212 */ /* 0x000fca00078ec0ff */
[----:B------:R-:W-:-:S05]  /*1270*/  IMAD.IADD R3, R16, 0x1, R3 ;  /* 0x0000000110037824 */ /* 0x000fca00078e0203 */
[----:B------:R-:W-:Y:S01]  /*1280*/  LOP3.LUT R0, R3, R0, RZ, 0xfc, !PT ;  /* 0x0000000003007212 */ /* 0x000fe200078efcff */
[----:B------:R-:W-:Y:S06]  /*1290*/  BRA `(.L_x_27) ;  /* 0x0000000000107947 */ /* 0x000fec0003800000 */
.L_x_26:
[----:B------:R-:W-:-:S04]  /*12a0*/  LOP3.LUT R0, R0, 0x80000000, RZ, 0xc0, !PT ;  /* 0x8000000000007812 */ /* 0x000fc800078ec0ff */
[----:B------:R-:W-:Y:S01]  /*12b0*/  LOP3.LUT R0, R0, 0x7f800000, RZ, 0xfc, !PT ;  /* 0x7f80000000007812 */ /* 0x000fe200078efcff */
[----:B------:R-:W-:Y:S06]  /*12c0*/  BRA `(.L_x_27) ;  /* 0x0000000000047947 */ /* 0x000fec0003800000 */
.L_x_25:
[----:B------:R-:W-:-:S07]  /*12d0*/  LEA R0, R15, R0, 0x17 ;  /* 0x000000000f007211 */ /* 0x000fce00078eb8ff */
.L_x_27:
[----:B------:R-:W-:Y:S05]  /*12e0*/  BSYNC.RECONVERGENT B2 ;  /* 0x0000000000027941 */ /* 0x000fea0003800200 */
.L_x_24:
[----:B------:R-:W-:Y:S05]  /*12f0*/  BRA `(.L_x_28) ;  /* 0x0000000000207947 */ /* 0x000fea0003800000 */
.L_x_23:
[----:B------:R-:W-:-:S04]  /*1300*/  LOP3.LUT R0, R3, 0x80000000, R0, 0x48, !PT ;  /* 0x8000000003007812 */ /* 0x000fc800078e4800 */
[----:B------:R-:W-:Y:S01]  /*1310*/  LOP3.LUT R0, R0, 0x7f800000, RZ, 0xfc, !PT ;  /* 0x7f80000000007812 */ /* 0x000fe200078efcff */
[----:B------:R-:W-:Y:S06]  /*1320*/  BRA `(.L_x_28) ;  /* 0x0000000000147947 */ /* 0x000fec0003800000 */
.L_x_22:
[----:B------:R-:W-:Y:S01]  /*1330*/  LOP3.LUT R0, R3, 0x80000000, R0, 0x48, !PT ;  /* 0x8000000003007812 */ /* 0x000fe200078e4800 */
[----:B------:R-:W-:Y:S06]  /*1340*/  BRA `(.L_x_28) ;  /* 0x00000000000c7947 */ /* 0x000fec0003800000 */
.L_x_21:
[----:B------:R-:W0:Y:S01]  /*1350*/  MUFU.RSQ R0, -QNAN ;  /* 0xffc0000000007908 */ /* 0x000e220000001400 */
[----:B------:R-:W-:Y:S05]  /*1360*/  BRA `(.L_x_28) ;  /* 0x0000000000047947 */ /* 0x000fea0003800000 */
.L_x_20:
[----:B------:R-:W-:-:S07]  /*1370*/  FADD.FTZ R0, R0, R3 ;  /* 0x0000000300007221 */ /* 0x000fce0000010000 */
.L_x_28:
[----:B------:R-:W-:Y:S05]  /*1380*/  BSYNC.RECONVERGENT B1 ;  /* 0x0000000000017941 */ /* 0x000fea0003800200 */
.L_x_18:
[----:B------:R-:W-:-:S04]  /*1390*/  HFMA2 R3, -RZ, RZ, 0, 0 ;  /* 0x00000000ff037431 */ /* 0x000fc800000001ff */
[----:B0-----:R-:W-:Y:S05]  /*13a0*/  RET.REL.NODEC R2 `(_Z18defog_cuda_kernel2PfS_iiS_S_S_ffffff) ;  /* 0xffffffec02147950 */ /* 0x001fea0003c3ffff */
.L_x_29:
[----:B------:R-:W-:-:S00]  /*13b0*/  BRA `(.L_x_29) ;  /* 0xfffffffc00fc7947 */ /* 0x000fc0000383ffff */
[----:B------:R-:W-:-:S00]  /*13c0*/  NOP ;  /* 0x0000000000007918 */ /* 0x000fc00000000000 */
        /* <DEDUP_REMOVED lines=11> */
.L_x_30:


//--------------------- .nv.shared.reserved.0     --------------------------
	.section	.nv.shared.reserved.0,"aw",@nobits
	.weak		__nv_reservedSMEM_offset_0_alias
	.size		__nv_reservedSMEM_offset_0_alias, 0, 64
	.other		__nv_reservedSMEM_offset_0_alias,@"STO_CUDA_RESERVED_SHARED STV_DEFAULT"
__nv_reservedSMEM_offset_0_alias:
	.zero		0
	.zero		64


//--------------------- .nv.constant0._Z18defog_cuda_kernel2PfS_iiS_S_S_ffffff --------------------------
	.section	.nv.constant0._Z18defog_cuda_kernel2PfS_iiS_S_S_ffffff,"a",@progbits
	.sectionflags	@""
	.align	4
.nv.constant0._Z18defog_cuda_kernel2PfS_iiS_S_S_ffffff:
	.zero		968


//--------------------- SYMBOLS --------------------------

	.type		.nv.reservedSmem.offset0,@object
	.size		.nv.reservedSmem.offset0,0x4
